	.headerflags	@"EF_CUDA_TEXMODE_UNIFIED EF_CUDA_64BIT_ADDRESS EF_CUDA_ACCELERATORS EF_CUDA_SM90 EF_CUDA_VIRTUAL_SM(EF_CUDA_SM90)"
	.elftype	@"ET_EXEC"


//--------------------- .nv.info                  --------------------------
	.section	.nv.info,"",@"SHT_CUDA_INFO"
	.align	4


	//----- nvinfo : EIATTR_REGCOUNT
	.align		4
        /*0000*/ 	.byte	0x04, 0x2f
        /*0002*/ 	.short	(.L_3 - .L_2)
	.align		4
.L_2:
        /*0004*/ 	.word	index@(triton_poi_fused__native_batch_norm_legit_no_training_mul_relu_33)
        /*0008*/ 	.word	0x00000014


	//----- nvinfo : EIATTR_MIN_STACK_SIZE
	.align		4
.L_3:
        /*000c*/ 	.byte	0x04, 0x12
        /*000e*/ 	.short	(.L_5 - .L_4)
	.align		4
.L_4:
        /*0010*/ 	.word	index@(triton_poi_fused__native_batch_norm_legit_no_training_mul_relu_33)
        /*0014*/ 	.word	0x00000000


	//----- nvinfo : EIATTR_FRAME_SIZE
	.align		4
.L_5:
        /*0018*/ 	.byte	0x04, 0x11
        /*001a*/ 	.short	(.L_7 - .L_6)
	.align		4
.L_6:
        /*001c*/ 	.word	index@(triton_poi_fused__native_batch_norm_legit_no_training_mul_relu_33)
        /*0020*/ 	.word	0x00000000


	//----- nvinfo : EIATTR_MIN_STACK_SIZE
	.align		4
.L_7:
        /*0024*/ 	.byte	0x04, 0x12
        /*0026*/ 	.short	(.L_9 - .L_8)
	.align		4
.L_8:
        /*0028*/ 	.word	index@(triton_poi_fused__native_batch_norm_legit_no_training_mul_relu_33)
        /*002c*/ 	.word	0x00000000
.L_9:


//--------------------- .nv.info.triton_poi_fused__native_batch_norm_legit_no_training_mul_relu_33 --------------------------
	.section	.nv.info.triton_poi_fused__native_batch_norm_legit_no_training_mul_relu_33,"",@"SHT_CUDA_INFO"
	.sectionflags	@""
	.align	4


	//----- nvinfo : EIATTR_CUDA_API_VERSION
	.align		4
        /*0000*/ 	.byte	0x04, 0x37
        /*0002*/ 	.short	(.L_11 - .L_10)
.L_10:
        /*0004*/ 	.word	0x0000007c


	//----- nvinfo : EIATTR_KPARAM_INFO
	.align		4
.L_11:
        /*0008*/ 	.byte	0x04, 0x17
        /*000a*/ 	.short	(.L_13 - .L_12)
.L_12:
        /*000c*/ 	.word	0x00000000
        /*0010*/ 	.short	0x0007
        /*0012*/ 	.short	0x0038
        /*0014*/ 	.byte	0x00, 0xf0, 0x11, 0x00


	//----- nvinfo : EIATTR_KPARAM_INFO
	.align		4
.L_13:
        /*0018*/ 	.byte	0x04, 0x17
        /*001a*/ 	.short	(.L_15 - .L_14)
.L_14:
        /*001c*/ 	.word	0x00000000
        /*0020*/ 	.short	0x0006
        /*0022*/ 	.short	0x0030
        /*0024*/ 	.byte	0x00, 0xf4, 0x21, 0x00


	//----- nvinfo : EIATTR_KPARAM_INFO
	.align		4
.L_15:
        /*0028*/ 	.byte	0x04, 0x17
        /*002a*/ 	.short	(.L_17 - .L_16)
.L_16:
        /*002c*/ 	.word	0x00000000
        /*0030*/ 	.short	0x0005
        /*0032*/ 	.short	0x0028
        /*0034*/ 	.byte	0x00, 0xf4, 0x21, 0x00


	//----- nvinfo : EIATTR_KPARAM_INFO
	.align		4
.L_17:
        /*0038*/ 	.byte	0x04, 0x17
        /*003a*/ 	.short	(.L_19 - .L_18)
.L_18:
        /*003c*/ 	.word	0x00000000
        /*0040*/ 	.short	0x0004
        /*0042*/ 	.short	0x0020
        /*0044*/ 	.byte	0x00, 0xf4, 0x21, 0x00


	//----- nvinfo : EIATTR_KPARAM_INFO
	.align		4
.L_19:
        /*0048*/ 	.byte	0x04, 0x17
        /*004a*/ 	.short	(.L_21 - .L_20)
.L_20:
        /*004c*/ 	.word	0x00000000
        /*0050*/ 	.short	0x0003
        /*0052*/ 	.short	0x0018
        /*0054*/ 	.byte	0x00, 0xf4, 0x21, 0x00


	//----- nvinfo : EIATTR_KPARAM_INFO
	.align		4
.L_21:
        /*0058*/ 	.byte	0x04, 0x17
        /*005a*/ 	.short	(.L_23 - .L_22)
.L_22:
        /*005c*/ 	.word	0x00000000
        /*0060*/ 	.short	0x0002
        /*0062*/ 	.short	0x0010
        /*0064*/ 	.byte	0x00, 0xf4, 0x21, 0x00


	//----- nvinfo : EIATTR_KPARAM_INFO
	.align		4
.L_23:
        /*0068*/ 	.byte	0x04, 0x17
        /*006a*/ 	.short	(.L_25 - .L_24)
.L_24:
        /*006c*/ 	.word	0x00000000
        /*0070*/ 	.short	0x0001
        /*0072*/ 	.short	0x0008
        /*0074*/ 	.byte	0x00, 0xf4, 0x21, 0x00


	//----- nvinfo : EIATTR_KPARAM_INFO
	.align		4
.L_25:
        /*0078*/ 	.byte	0x04, 0x17
        /*007a*/ 	.short	(.L_27 - .L_26)
.L_26:
        /*007c*/ 	.word	0x00000000
        /*0080*/ 	.short	0x0000
        /*0082*/ 	.short	0x0000
        /*0084*/ 	.byte	0x00, 0xf4, 0x21, 0x00


	//----- nvinfo : EIATTR_SPARSE_MMA_MASK
	.align		4
.L_27:
        /*0088*/ 	.byte	0x03, 0x50
        /*008a*/ 	.short	0x0000


	//----- nvinfo : EIATTR_MAXREG_COUNT
	.align		4
        /*008c*/ 	.byte	0x03, 0x1b
        /*008e*/ 	.short	0x00ff


	//----- nvinfo : EIATTR_EXIT_INSTR_OFFSETS
	.align		4
        /*0090*/ 	.byte	0x04, 0x1c
        /*0092*/ 	.short	(.L_29 - .L_28)


	//   ....[0]....
.L_28:
        /*0094*/ 	.word	0x00000480


	//----- nvinfo : EIATTR_REQNTID
	.align		4
.L_29:
        /*0098*/ 	.byte	0x04, 0x10
        /*009a*/ 	.short	(.L_31 - .L_30)
.L_30:
        /*009c*/ 	.word	0x00000100
        /*00a0*/ 	.word	0x00000001
        /*00a4*/ 	.word	0x00000001


	//----- nvinfo : EIATTR_CBANK_PARAM_SIZE
	.align		4
.L_31:
        /*00a8*/ 	.byte	0x03, 0x19
        /*00aa*/ 	.short	0x003c


	//----- nvinfo : EIATTR_PARAM_CBANK
	.align		4
        /*00ac*/ 	.byte	0x04, 0x0a
        /*00ae*/ 	.short	(.L_33 - .L_32)
	.align		4
.L_32:
        /*00b0*/ 	.word	index@(.nv.constant0.triton_poi_fused__native_batch_norm_legit_no_training_mul_relu_33)
        /*00b4*/ 	.short	0x0210
        /*00b6*/ 	.short	0x003c


	//----- nvinfo : EIATTR_SW_WAR
	.align		4
.L_33:
        /*00b8*/ 	.byte	0x04, 0x36
        /*00ba*/ 	.short	(.L_35 - .L_34)
.L_34:
        /*00bc*/ 	.word	0x00000008
.L_35:


//--------------------- .nv.callgraph             --------------------------
	.section	.nv.callgraph,"",@"SHT_CUDA_CALLGRAPH"
	.align	4
	.sectionentsize	8
	.align		4
        /*0000*/ 	.word	0x00000000
	.align		4
        /*0004*/ 	.word	0xffffffff
	.align		4
        /*0008*/ 	.word	0x00000000
	.align		4
        /*000c*/ 	.word	0xfffffffe
	.align		4
        /*0010*/ 	.word	0x00000000
	.align		4
        /*0014*/ 	.word	0xfffffffd
	.align		4
        /*0018*/ 	.word	0x00000000
	.align		4
        /*001c*/ 	.word	0xfffffffc


//--------------------- .nv.constant4             --------------------------
	.section	.nv.constant4,"a",@progbits
	.align	8
	.align		8
.nv.constant4:
        /*0000*/ 	.dword	_$_str
	.align		8
        /*0008*/ 	.dword	_$_str_$_2


//--------------------- .text.triton_poi_fused__native_batch_norm_legit_no_training_mul_relu_33 --------------------------
	.section	.text.triton_poi_fused__native_batch_norm_legit_no_training_mul_relu_33,"ax",@progbits
	.align	128
        .global         triton_poi_fused__native_batch_norm_legit_no_training_mul_relu_33
        .type           triton_poi_fused__native_batch_norm_legit_no_training_mul_relu_33,@function
        .size           triton_poi_fused__native_batch_norm_legit_no_training_mul_relu_33,(.L_x_1 - triton_poi_fused__native_batch_norm_legit_no_training_mul_relu_33)
        .other          triton_poi_fused__native_batch_norm_legit_no_training_mul_relu_33,@"STO_CUDA_ENTRY STV_DEFAULT"
triton_poi_fused__native_batch_norm_legit_no_training_mul_relu_33:
.text.triton_poi_fused__native_batch_norm_legit_no_training_mul_relu_33:
[----:B------:R-:W-:Y:S01]  /*0000*/  LDC R1, c[0x0][0x28] ;  /* 0x00000a00ff017b82 */ /* 0x000fe20000000800 */
[----:B------:R-:W1:Y:S07]  /*0010*/  S2R R0, SR_TID.X ;  /* 0x0000000000007919 */ /* 0x000e6e0000002100 */
[----:B------:R-:W2:Y:S01]  /*0020*/  LDC.64 R2, c[0x0][0x218] ;  /* 0x00008600ff027b82 */ /* 0x000ea20000000a00 */
[----:B------:R-:W-:Y:S01]  /*0030*/  ULDC.64 UR4, c[0x0][0x208] ;  /* 0x0000820000047ab9 */ /* 0x000fe20000000a00 */
[----:B------:R-:W3:Y:S06]  /*0040*/  S2R R7, SR_CTAID.X ;  /* 0x0000000000077919 */ /* 0x000eec0000002500 */
[----:B------:R-:W4:Y:S08]  /*0050*/  LDC.64 R10, c[0x0][0x228] ;  /* 0x00008a00ff0a7b82 */ /* 0x000f300000000a00 */
[----:B------:R-:W5:Y:S08]  /*0060*/  LDC.64 R8, c[0x0][0x220] ;  /* 0x00008800ff087b82 */ /* 0x000f700000000a00 */
[----:B------:R-:W4:Y:S01]  /*0070*/  LDC.64 R12, c[0x0][0x230] ;  /* 0x00008c00ff0c7b82 */ /* 0x000f220000000a00 */
[----:B-1----:R-:W-:-:S07]  /*0080*/  SHF.L.U32 R0, R0, 0x1, RZ ;  /* 0x0000000100007819 */ /* 0x002fce00000006ff */
[----:B------:R-:W1:Y:S01]  /*0090*/  LDC.64 R14, c[0x0][0x238] ;  /* 0x00008e00ff0e7b82 */ /* 0x000e620000000a00 */
[----:B---3--:R-:W-:Y:S02]  /*00a0*/  SHF.R.S32.HI R5, RZ, 0x16, R7 ;  /* 0x00000016ff057819 */ /* 0x008fe40000011407 */
[----:B------:R-:W-:Y:S02]  /*00b0*/  LOP3.LUT R0, R0, 0x1fe, RZ, 0xc0, !PT ;  /* 0x000001fe00007812 */ /* 0x000fe400078ec0ff */
[----:B------:R-:W-:Y:S02]  /*00c0*/  SGXT R5, R5, 0x1 ;  /* 0x000000010505781a */ /* 0x000fe40000000200 */
[----:B------:R-:W-:-:S04]  /*00d0*/  LEA R0, R7, R0, 0x9 ;  /* 0x0000000007007211 */ /* 0x000fc800078e48ff */
[----:B------:R-:W-:-:S04]  /*00e0*/  LEA.HI R5, R5, R0, RZ, 0xa ;  /* 0x0000000005057211 */ /* 0x000fc800078f50ff */
[----:B------:R-:W-:-:S05]  /*00f0*/  SHF.R.S32.HI R5, RZ, 0xa, R5 ;  /* 0x0000000aff057819 */ /* 0x000fca0000011405 */
[----:B--2---:R-:W-:-:S06]  /*0100*/  IMAD.WIDE R2, R5, 0x4, R2 ;  /* 0x0000000405027825 */ /* 0x004fcc00078e0202 */
[----:B------:R-:W2:Y:S01]  /*0110*/  LDG.E.EL R2, desc[UR4][R2.64] ;  /* 0x0000000402027981 */ /* 0x000ea2000c2e1900 */
[----:B------:R-:W-:-:S04]  /*0120*/  LEA.HI R4, R5, R5, RZ, 0x6 ;  /* 0x0000000505047211 */ /* 0x000fc800078f30ff */
[----:B------:R-:W-:-:S04]  /*0130*/  LOP3.LUT R4, R4, 0xffffffc0, RZ, 0xc0, !PT ;  /* 0xffffffc004047812 */ /* 0x000fc800078ec0ff */
[----:B------:R-:W-:Y:S02]  /*0140*/  IADD3 R17, R5, -R4, RZ ;  /* 0x8000000405117210 */ /* 0x000fe40007ffe0ff */
[----:B------:R-:W3:Y:S03]  /*0150*/  LDC.64 R4, c[0x0][0x210] ;  /* 0x00008400ff047b82 */ /* 0x000ee60000000a00 */
[----:B----4-:R-:W-:-:S05]  /*0160*/  IMAD.WIDE R10, R17, 0x4, R10 ;  /* 0x00000004110a7825 */ /* 0x010fca00078e020a */
[----:B------:R-:W4:Y:S01]  /*0170*/  LDG.E.EL R16, desc[UR4][R10.64] ;  /* 0x000000040a107981 */ /* 0x000f22000c2e1900 */
[----:B-----5:R-:W-:-:S05]  /*0180*/  IMAD.WIDE R8, R17, 0x4, R8 ;  /* 0x0000000411087825 */ /* 0x020fca00078e0208 */
[----:B------:R-:W5:Y:S01]  /*0190*/  LDG.E.EL R3, desc[UR4][R8.64] ;  /* 0x0000000408037981 */ /* 0x000f62000c2e1900 */
[----:B0-----:R-:W-:-:S04]  /*01a0*/  IMAD.WIDE R12, R17, 0x4, R12 ;  /* 0x00000004110c7825 */ /* 0x001fc800078e020c */
[----:B-1----:R-:W-:Y:S01]  /*01b0*/  IMAD.WIDE R14, R17, 0x4, R14 ;  /* 0x00000004110e7825 */ /* 0x002fe200078e020e */
[----:B------:R0:W5:Y:S03]  /*01c0*/  LDG.E.EL R10, desc[UR4][R12.64] ;  /* 0x000000040c0a7981 */ /* 0x000166000c2e1900 */
[----:B---3--:R-:W-:Y:S01]  /*01d0*/  IMAD.WIDE R4, R0, 0x4, R4 ;  /* 0x0000000400047825 */ /* 0x008fe200078e0204 */
[----:B------:R-:W3:Y:S04]  /*01e0*/  LDG.E.EL R11, desc[UR4][R14.64] ;  /* 0x000000040e0b7981 */ /* 0x000ee8000c2e1900 */
[----:B------:R-:W3:Y:S01]  /*01f0*/  LDG.E.64 R6, desc[UR4][R4.64] ;  /* 0x0000000404067981 */ /* 0x000ee2000c1e1b00 */
[----:B0-----:R-:W-:Y:S01]  /*0200*/  HFMA2.MMA R13, -RZ, RZ, 1.625, 0 ;  /* 0x3e800000ff0d7435 */ /* 0x001fe200000001ff */
[----:B--2---:R-:W-:-:S04]  /*0210*/  FADD R2, RZ, -R2 ;  /* 0x80000002ff027221 */ /* 0x004fc80000000000 */
[----:B------:R-:W-:-:S05]  /*0220*/  FMUL R2, R2, 1.4426950216293334961 ;  /* 0x3fb8aa3b02027820 */ /* 0x000fca0000400000 */
[----:B------:R-:W-:-:S13]  /*0230*/  FSETP.GEU.AND P0, PT, R2, -126, PT ;  /* 0xc2fc00000200780b */ /* 0x000fda0003f0e000 */
[----:B------:R-:W-:-:S04]  /*0240*/  @!P0 FMUL R2, R2, 0.5 ;  /* 0x3f00000002028820 */ /* 0x000fc80000400000 */
[----:B------:R-:W0:Y:S01]  /*0250*/  MUFU.EX2 R8, R2 ;  /* 0x0000000200087308 */ /* 0x000e220000000800 */
[----:B----4-:R-:W-:-:S07]  /*0260*/  FADD R9, R16, 9.9999997473787516356e-06 ;  /* 0x3727c5ac10097421 */ /* 0x010fce0000000000 */
[----:B------:R1:W2:Y:S01]  /*0270*/  MUFU.SQRT R17, R9 ;  /* 0x0000000900117308 */ /* 0x0002a20000002000 */
[----:B0-----:R-:W-:-:S04]  /*0280*/  @!P0 FMUL R8, R8, R8 ;  /* 0x0000000808088220 */ /* 0x001fc80000400000 */
[----:B------:R-:W-:Y:S01]  /*0290*/  FADD R16, R8, 1 ;  /* 0x3f80000008107421 */ /* 0x000fe20000000000 */
[----:B-----5:R-:W-:Y:S01]  /*02a0*/  LOP3.LUT R2, R3, 0x80000000, RZ, 0x3c, !PT ;  /* 0x8000000003027812 */ /* 0x020fe200078e3cff */
[----:B-1----:R-:W0:Y:S01]  /*02b0*/  LDC.64 R8, c[0x0][0x240] ;  /* 0x00009000ff087b82 */ /* 0x002e220000000a00 */
[C---:B--2---:R-:W-:Y:S02]  /*02c0*/  FSETP.GT.AND P1, PT, R17.reuse, 8.50705917302346158658e+37, PT ;  /* 0x7e8000001100780b */ /* 0x044fe40003f24000 */
[----:B------:R-:W-:Y:S02]  /*02d0*/  FSETP.GT.AND P0, PT, R16, 8.50705917302346158658e+37, PT ;  /* 0x7e8000001000780b */ /* 0x000fe40003f04000 */
[----:B------:R-:W-:-:S09]  /*02e0*/  FSETP.GEU.AND P2, PT, R17, 1.175494350822287508e-38, PT ;  /* 0x008000001100780b */ /* 0x000fd20003f4e000 */
[----:B------:R-:W-:Y:S02]  /*02f0*/  @P1 FMUL R17, R17, 0.25 ;  /* 0x3e80000011111820 */ /* 0x000fe40000400000 */
[----:B------:R-:W-:Y:S02]  /*0300*/  @P0 FMUL R16, R16, 0.25 ;  /* 0x3e80000010100820 */ /* 0x000fe40000400000 */
[----:B------:R-:W-:-:S04]  /*0310*/  @!P2 FMUL R17, R17, 16777216 ;  /* 0x4b8000001111a820 */ /* 0x000fc80000400000 */
[----:B------:R-:W1:Y:S01]  /*0320*/  MUFU.RCP R16, R16 ;  /* 0x0000001000107308 */ /* 0x000e620000001000 */
[C---:B------:R-:W-:Y:S02]  /*0330*/  FSEL R12, R13.reuse, 1, P1 ;  /* 0x3f8000000d0c7808 */ /* 0x040fe40000800000 */
[----:B------:R-:W-:-:S05]  /*0340*/  FSEL R13, R13, 1, P0 ;  /* 0x3f8000000d0d7808 */ /* 0x000fca0000000000 */
[----:B------:R-:W2:Y:S01]  /*0350*/  MUFU.RCP R17, R17 ;  /* 0x0000001100117308 */ /* 0x000ea20000001000 */
[----:B------:R-:W-:Y:S01]  /*0360*/  @!P2 FMUL R12, R12, 16777216 ;  /* 0x4b8000000c0ca820 */ /* 0x000fe20000400000 */
[----:B-1----:R-:W-:-:S04]  /*0370*/  FMUL R13, R16, R13 ;  /* 0x0000000d100d7220 */ /* 0x002fc80000400000 */
[-CC-:B---3--:R-:W-:Y:S01]  /*0380*/  FFMA R3, R6, R13.reuse, R2.reuse ;  /* 0x0000000d06037223 */ /* 0x188fe20000000002 */
[----:B------:R-:W-:Y:S01]  /*0390*/  FFMA R2, R7, R13, R2 ;  /* 0x0000000d07027223 */ /* 0x000fe20000000002 */
[----:B--2---:R-:W-:-:S04]  /*03a0*/  FMUL R12, R17, R12 ;  /* 0x0000000c110c7220 */ /* 0x004fc80000400000 */
[-C--:B------:R-:W-:Y:S01]  /*03b0*/  FMUL R3, R3, R12.reuse ;  /* 0x0000000c03037220 */ /* 0x080fe20000400000 */
[----:B------:R-:W-:-:S03]  /*03c0*/  FMUL R2, R2, R12 ;  /* 0x0000000c02027220 */ /* 0x000fc60000400000 */
[C-C-:B------:R-:W-:Y:S01]  /*03d0*/  FFMA R3, R10.reuse, R3, R11.reuse ;  /* 0x000000030a037223 */ /* 0x140fe2000000000b */
[----:B------:R-:W-:Y:S01]  /*03e0*/  FFMA R2, R10, R2, R11 ;  /* 0x000000020a027223 */ /* 0x000fe2000000000b */
[----:B------:R-:W-:-:S03]  /*03f0*/  FMUL R7, R7, R13 ;  /* 0x0000000d07077220 */ /* 0x000fc60000400000 */
[C---:B------:R-:W-:Y:S02]  /*0400*/  FSETP.GEU.AND P0, PT, R3.reuse, RZ, PT ;  /* 0x000000ff0300720b */ /* 0x040fe40003f0e000 */
[----:B------:R-:W-:Y:S01]  /*0410*/  FSETP.GEU.AND P1, PT, R2, RZ, PT ;  /* 0x000000ff0200720b */ /* 0x000fe20003f2e000 */
[----:B------:R-:W-:Y:S01]  /*0420*/  FMUL R6, R6, R13 ;  /* 0x0000000d06067220 */ /* 0x000fe20000400000 */
[----:B0-----:R-:W-:Y:S01]  /*0430*/  IMAD.WIDE R8, R0, 0x4, R8 ;  /* 0x0000000400087825 */ /* 0x001fe200078e0208 */
[----:B------:R-:W-:Y:S02]  /*0440*/  FSEL R10, R3, RZ, P0 ;  /* 0x000000ff030a7208 */ /* 0x000fe40000000000 */
[----:B------:R-:W-:Y:S01]  /*0450*/  FSEL R11, R2, RZ, P1 ;  /* 0x000000ff020b7208 */ /* 0x000fe20000800000 */
[----:B------:R-:W-:Y:S04]  /*0460*/  STG.E.64 desc[UR4][R4.64], R6 ;  /* 0x0000000604007986 */ /* 0x000fe8000c101b04 */
[----:B------:R-:W-:Y:S01]  /*0470*/  STG.E.64 desc[UR4][R8.64], R10 ;  /* 0x0000000a08007986 */ /* 0x000fe2000c101b04 */
[----:B------:R-:W-:Y:S05]  /*0480*/  EXIT ;  /* 0x000000000000794d */ /* 0x000fea0003800000 */
.L_x_0:
[----:B------:R-:W-:-:S00]  /*0490*/  BRA `(.L_x_0) ;  /* 0xfffffffc00fc7947 */ /* 0x000fc0000383ffff */
[----:B------:R-:W-:-:S00]  /*04a0*/  NOP ;  /* 0x0000000000007918 */ /* 0x000fc00000000000 */
        /* <DEDUP_REMOVED lines=13> */
.L_x_1:


//--------------------- .nv.global.init           --------------------------
	.section	.nv.global.init,"aw",@progbits
.nv.global.init:
	.type		_$_str,@object
	.size		_$_str,(_$_str_$_2 - _$_str)
_$_str:
        /*0000*/ 	.byte	0x5f, 0x5f, 0x43, 0x55, 0x44, 0x41, 0x5f, 0x46, 0x54, 0x5a, 0x00
	.type		_$_str_$_2,@object
	.size		_$_str_$_2,(.L_1 - _$_str_$_2)
_$_str_$_2:
        /*000b*/ 	.byte	0x5f, 0x5f, 0x43, 0x55, 0x44, 0x41, 0x5f, 0x50, 0x52, 0x45, 0x43, 0x5f, 0x53, 0x51, 0x52, 0x54
        /*001b*/ 	.byte	0x00
.L_1:


//--------------------- .nv.constant0.triton_poi_fused__native_batch_norm_legit_no_training_mul_relu_33 --------------------------
	.section	.nv.constant0.triton_poi_fused__native_batch_norm_legit_no_training_mul_relu_33,"a",@progbits
	.sectionflags	@""
	.align	4
.nv.constant0.triton_poi_fused__native_batch_norm_legit_no_training_mul_relu_33:
	.zero		588
